//
// Generated by NVIDIA NVVM Compiler
//
// Compiler Build ID: CL-36424714
// Cuda compilation tools, release 13.0, V13.0.88
// Based on NVVM 20.0.0
//

.version 9.0
.target sm_100
.address_size 64

	// .globl	_Z3fftPKhPhj

.visible .entry _Z3fftPKhPhj(
	.param .u64 .ptr .align 1 _Z3fftPKhPhj_param_0,
	.param .u64 .ptr .align 1 _Z3fftPKhPhj_param_1,
	.param .u32 _Z3fftPKhPhj_param_2
)
{
	.reg .pred 	%p<6>;
	.reg .b32 	%r<33>;
	.reg .b64 	%rd<9>;

	ld.param.u64 	%rd2, [_Z3fftPKhPhj_param_0];
	ld.param.u64 	%rd3, [_Z3fftPKhPhj_param_1];
	ld.param.u32 	%r14, [_Z3fftPKhPhj_param_2];
	mov.u32 	%r15, %ctaid.x;
	mov.u32 	%r16, %ntid.x;
	mov.u32 	%r17, %tid.x;
	mad.lo.s32 	%r1, %r15, %r16, %r17;
	setp.le.u32 	%p1, %r14, %r1;
	@%p1 bra 	$L__BB0_6;
	add.s32 	%r2, %r1, 1;
	cvta.to.global.u64 	%rd1, %rd2;
	mov.b32 	%r29, 0;
	mov.b32 	%r28, 1;
	mov.u32 	%r30, %r1;
$L__BB0_2:
	mov.b32 	%r31, 0;
	mov.u32 	%r32, %r31;
$L__BB0_3:
	add.s32 	%r21, %r31, %r30;
	cvt.u64.u32 	%rd4, %r21;
	add.s64 	%rd5, %rd1, %rd4;
	ld.global.u8 	%r22, [%rd5];
	add.s32 	%r32, %r32, %r22;
	add.s32 	%r31, %r31, 1;
	add.s32 	%r10, %r31, %r30;
	setp.le.u32 	%p2, %r31, %r1;
	setp.lt.u32 	%p3, %r10, %r14;
	and.pred  	%p4, %p2, %p3;
	@%p4 bra 	$L__BB0_3;
	mad.lo.s32 	%r29, %r32, %r28, %r29;
	neg.s32 	%r28, %r28;
	add.s32 	%r30, %r2, %r10;
	setp.lt.u32 	%p5, %r30, %r14;
	@%p5 bra 	$L__BB0_2;
	abs.s32 	%r23, %r29;
	mul.hi.u32 	%r24, %r23, -858993459;
	shr.u32 	%r25, %r24, 3;
	mul.lo.s32 	%r26, %r25, 10;
	sub.s32 	%r27, %r23, %r26;
	cvt.u64.u32 	%rd6, %r1;
	cvta.to.global.u64 	%rd7, %rd3;
	add.s64 	%rd8, %rd7, %rd6;
	st.global.u8 	[%rd8], %r27;
$L__BB0_6:
	ret;

}


// ===== COMPILED SASS (sm_100) =====

	.target	sm_100

	.elftype	@"ET_EXEC"


//--------------------- .note.nv.tkinfo           --------------------------
	.section	.note.nv.tkinfo,"",@"SHT_NOTE"
	.sectionflags	@"SHF_NOTE_NV_TKINFO"
	.tkinfo
        /*0018*/ 	.word	0x00000002
        /*0030*/ 	.string	""
        /*0030*/ 	.string	"ptxas"
        /*0030*/ 	.string	"Cuda compilation tools, release 13.0, V13.0.88"
        /*0030*/ 	.string	"Build cuda_13.0.r13.0/compiler.36424714_0"
        /*0030*/ 	.string	"-arch sm_100 -m 64 "



//--------------------- .note.nv.cuinfo           --------------------------
	.section	.note.nv.cuinfo,"",@"SHT_NOTE"
	.sectionflags	@"SHF_NOTE_NV_CUINFO"
        /*0018*/ 	.short	0x0002
        /*001a*/ 	.short	0x0064
        /*001c*/ 	.short	0x0082
	.zero		2


//--------------------- .nv.info                  --------------------------
	.section	.nv.info,"",@"SHT_CUDA_INFO"
	.align	4


	//----- nvinfo : EIATTR_REGCOUNT
	.align		4
        /*0000*/ 	.byte	0x04, 0x2f
        /*0002*/ 	.short	(.L_1 - .L_0)
	.align		4
.L_0:
        /*0004*/ 	.word	index@(_Z3fftPKhPhj)
        /*0008*/ 	.word	0x0000000e


	//----- nvinfo : EIATTR_FRAME_SIZE
	.align		4
.L_1:
        /*000c*/ 	.byte	0x04, 0x11
        /*000e*/ 	.short	(.L_3 - .L_2)
	.align		4
.L_2:
        /*0010*/ 	.word	index@(_Z3fftPKhPhj)
        /*0014*/ 	.word	0x00000000


	//----- nvinfo : EIATTR_MIN_STACK_SIZE
	.align		4
.L_3:
        /*0018*/ 	.byte	0x04, 0x12
        /*001a*/ 	.short	(.L_5 - .L_4)
	.align		4
.L_4:
        /*001c*/ 	.word	index@(_Z3fftPKhPhj)
        /*0020*/ 	.word	0x00000000
.L_5:


//--------------------- .nv.compat                --------------------------
	.section	.nv.compat,"",@"SHT_CUDA_COMPAT_INFO"
	.align	4
        /*0000*/ 	.byte	0x02, 0x09, 0x00, 0x00, 0x02, 0x02, 0x01, 0x00, 0x02, 0x05, 0x05, 0x00, 0x03, 0x07, 0x01, 0x01
        /*0010*/ 	.byte	0x02, 0x03, 0x00, 0x00, 0x02, 0x06, 0x01, 0x00, 0x04, 0x0b, 0x08, 0x00, 0x09, 0x00, 0x00, 0x00
        /*0020*/ 	.byte	0x00, 0x00, 0x00, 0x00


//--------------------- .nv.info._Z3fftPKhPhj     --------------------------
	.section	.nv.info._Z3fftPKhPhj,"",@"SHT_CUDA_INFO"
	.sectionflags	@""
	.align	4


	//----- nvinfo : EIATTR_CUDA_API_VERSION
	.align		4
        /*0000*/ 	.byte	0x04, 0x37
        /*0002*/ 	.short	(.L_7 - .L_6)
.L_6:
        /*0004*/ 	.word	0x00000082


	//----- nvinfo : EIATTR_KPARAM_INFO
	.align		4
.L_7:
        /*0008*/ 	.byte	0x04, 0x17
        /*000a*/ 	.short	(.L_9 - .L_8)
.L_8:
        /*000c*/ 	.word	0x00000000
        /*0010*/ 	.short	0x0002
        /*0012*/ 	.short	0x0010
        /*0014*/ 	.byte	0x00, 0xf0, 0x11, 0x00


	//----- nvinfo : EIATTR_KPARAM_INFO
	.align		4
.L_9:
        /*0018*/ 	.byte	0x04, 0x17
        /*001a*/ 	.short	(.L_11 - .L_10)
.L_10:
        /*001c*/ 	.word	0x00000000
        /*0020*/ 	.short	0x0001
        /*0022*/ 	.short	0x0008
        /*0024*/ 	.byte	0x00, 0xf5, 0x21, 0x00


	//----- nvinfo : EIATTR_KPARAM_INFO
	.align		4
.L_11:
        /*0028*/ 	.byte	0x04, 0x17
        /*002a*/ 	.short	(.L_13 - .L_12)
.L_12:
        /*002c*/ 	.word	0x00000000
        /*0030*/ 	.short	0x0000
        /*0032*/ 	.short	0x0000
        /*0034*/ 	.byte	0x00, 0xf5, 0x21, 0x00


	//----- nvinfo : EIATTR_SPARSE_MMA_MASK
	.align		4
.L_13:
        /*0038*/ 	.byte	0x03, 0x50
        /*003a*/ 	.short	0x0000


	//----- nvinfo : EIATTR_MAXREG_COUNT
	.align		4
        /*003c*/ 	.byte	0x03, 0x1b
        /*003e*/ 	.short	0x00ff


	//----- nvinfo : EIATTR_MERCURY_ISA_VERSION
	.align		4
        /*0040*/ 	.byte	0x03, 0x5f
        /*0042*/ 	.short	0x0101


	//----- nvinfo : EIATTR_VRC_CTA_INIT_COUNT
	.align		4
        /*0044*/ 	.byte	0x02, 0x4a
	.zero		1
	.zero		1


	//----- nvinfo : EIATTR_EXIT_INSTR_OFFSETS
	.align		4
        /*0048*/ 	.byte	0x04, 0x1c
        /*004a*/ 	.short	(.L_15 - .L_14)


	//   ....[0]....
.L_14:
        /*004c*/ 	.word	0x00000070


	//   ....[1]....
        /*0050*/ 	.word	0x000002b0


	//----- nvinfo : EIATTR_CRS_STACK_SIZE
	.align		4
.L_15:
        /*0054*/ 	.byte	0x04, 0x1e
        /*0056*/ 	.short	(.L_17 - .L_16)
.L_16:
        /*0058*/ 	.word	0x00000000


	//----- nvinfo : EIATTR_CBANK_PARAM_SIZE
	.align		4
.L_17:
        /*005c*/ 	.byte	0x03, 0x19
        /*005e*/ 	.short	0x0014


	//----- nvinfo : EIATTR_PARAM_CBANK
	.align		4
        /*0060*/ 	.byte	0x04, 0x0a
        /*0062*/ 	.short	(.L_19 - .L_18)
	.align		4
.L_18:
        /*0064*/ 	.word	index@(.nv.constant0._Z3fftPKhPhj)
        /*0068*/ 	.short	0x0380
        /*006a*/ 	.short	0x0014


	//----- nvinfo : EIATTR_SW_WAR
	.align		4
.L_19:
        /*006c*/ 	.byte	0x04, 0x36
        /*006e*/ 	.short	(.L_21 - .L_20)
.L_20:
        /*0070*/ 	.word	0x00000008
.L_21:


//--------------------- .nv.callgraph             --------------------------
	.section	.nv.callgraph,"",@"SHT_CUDA_CALLGRAPH"
	.align	4
	.sectionentsize	8
	.align		4
        /*0000*/ 	.word	0x00000000
	.align		4
        /*0004*/ 	.word	0xffffffff
	.align		4
        /*0008*/ 	.word	0x00000000
	.align		4
        /*000c*/ 	.word	0xfffffffe
	.align		4
        /*0010*/ 	.word	0x00000000
	.align		4
        /*0014*/ 	.word	0xfffffffd
	.align		4
        /*0018*/ 	.word	0x00000000
	.align		4
        /*001c*/ 	.word	0xfffffffc


//--------------------- .text._Z3fftPKhPhj        --------------------------
	.section	.text._Z3fftPKhPhj,"ax",@progbits
	.align	128
        .global         _Z3fftPKhPhj
        .type           _Z3fftPKhPhj,@function
        .size           _Z3fftPKhPhj,(.L_x_5 - _Z3fftPKhPhj)
        .other          _Z3fftPKhPhj,@"STO_CUDA_ENTRY STV_DEFAULT"
_Z3fftPKhPhj:
.text._Z3fftPKhPhj:
[----:B------:R-:W-:Y:S01]  /*0000*/  LDC R1, c[0x0][0x37c] ;  /* 0x0000df00ff017b82 */ /* 0x000fe20000000800 */
[----:B------:R-:W0:Y:S07]  /*0010*/  S2R R3, SR_TID.X ;  /* 0x0000000000037919 */ /* 0x000e2e0000002100 */
[----:B------:R-:W0:Y:S01]  /*0020*/  S2UR UR4, SR_CTAID.X ;  /* 0x00000000000479c3 */ /* 0x000e220000002500 */
[----:B------:R-:W1:Y:S07]  /*0030*/  LDCU UR5, c[0x0][0x390] ;  /* 0x00007200ff0577ac */ /* 0x000e6e0008000800 */
[----:B------:R-:W0:Y:S02]  /*0040*/  LDC R0, c[0x0][0x360] ;  /* 0x0000d800ff007b82 */ /* 0x000e240000000800 */
[----:B0-----:R-:W-:-:S05]  /*0050*/  IMAD R0, R0, UR4, R3 ;  /* 0x0000000400007c24 */ /* 0x001fca000f8e0203 */
[----:B-1----:R-:W-:-:S13]  /*0060*/  ISETP.GE.U32.AND P0, PT, R0, UR5, PT ;  /* 0x0000000500007c0c */ /* 0x002fda000bf06070 */
[----:B------:R-:W-:Y:S05]  /*0070*/  @P0 EXIT ;  /* 0x000000000000094d */ /* 0x000fea0003800000 */
[----:B------:R-:W-:Y:S01]  /*0080*/  HFMA2 R6, -RZ, RZ, 0, 5.9604644775390625e-08 ;  /* 0x00000001ff067431 */ /* 0x000fe200000001ff */
[----:B------:R-:W-:Y:S01]  /*0090*/  BSSY.RECONVERGENT B0, `(.L_x_0) ;  /* 0x0000019000007945 */ /* 0x000fe20003800200 */
[----:B------:R-:W-:Y:S01]  /*00a0*/  VIADD R4, R0, 0x1 ;  /* 0x0000000100047836 */ /* 0x000fe20000000000 */
[----:B------:R-:W0:Y:S01]  /*00b0*/  LDCU.64 UR4, c[0x0][0x358] ;  /* 0x00006b00ff0477ac */ /* 0x000e220008000a00 */
[----:B------:R-:W-:Y:S02]  /*00c0*/  IMAD.MOV.U32 R5, RZ, RZ, RZ ;  /* 0x000000ffff057224 */ /* 0x000fe400078e00ff */
[----:B------:R-:W-:Y:S01]  /*00d0*/  IMAD.MOV.U32 R7, RZ, RZ, R0 ;  /* 0x000000ffff077224 */ /* 0x000fe200078e0000 */
[----:B------:R-:W1:Y:S06]  /*00e0*/  LDCU.64 UR6, c[0x0][0x380] ;  /* 0x00007000ff0677ac */ /* 0x000e6c0008000a00 */
.L_x_3:
[----:B------:R-:W2:Y:S01]  /*00f0*/  LDC R10, c[0x0][0x390] ;  /* 0x0000e400ff0a7b82 */ /* 0x000ea20000000800 */
[----:B------:R-:W-:Y:S01]  /*0100*/  BSSY.RECONVERGENT B1, `(.L_x_1) ;  /* 0x000000c000017945 */ /* 0x000fe20003800200 */
[----:B------:R-:W-:-:S07]  /*0110*/  CS2R R8, SRZ ;  /* 0x0000000000087805 */ /* 0x000fce000001ff00 */
.L_x_2:
[----:B------:R-:W-:-:S05]  /*0120*/  IMAD.IADD R2, R8, 0x1, R7 ;  /* 0x0000000108027824 */ /* 0x000fca00078e0207 */
[----:B-1----:R-:W-:-:S04]  /*0130*/  IADD3 R2, P0, PT, R2, UR6, RZ ;  /* 0x0000000602027c10 */ /* 0x002fc8000ff1e0ff */
[----:B------:R-:W-:-:S05]  /*0140*/  IADD3.X R3, PT, PT, RZ, UR7, RZ, P0, !PT ;  /* 0x00000007ff037c10 */ /* 0x000fca00087fe4ff */
[----:B0-----:R-:W3:Y:S01]  /*0150*/  LDG.E.U8 R2, desc[UR4][R2.64] ;  /* 0x0000000402027981 */ /* 0x001ee2000c1e1100 */
[----:B------:R-:W-:-:S05]  /*0160*/  VIADD R8, R8, 0x1 ;  /* 0x0000000108087836 */ /* 0x000fca0000000000 */
[C---:B------:R-:W-:Y:S02]  /*0170*/  IADD3 R11, PT, PT, R8.reuse, R7, RZ ;  /* 0x00000007080b7210 */ /* 0x040fe40007ffe0ff */
[----:B------:R-:W-:Y:S02]  /*0180*/  ISETP.GT.U32.AND P0, PT, R8, R0, PT ;  /* 0x000000000800720c */ /* 0x000fe40003f04070 */
[----:B--2---:R-:W-:Y:S01]  /*0190*/  ISETP.LT.U32.AND P1, PT, R11, R10, PT ;  /* 0x0000000a0b00720c */ /* 0x004fe20003f21070 */
[----:B---3--:R-:W-:-:S12]  /*01a0*/  IMAD.IADD R9, R2, 0x1, R9 ;  /* 0x0000000102097824 */ /* 0x008fd800078e0209 */
[----:B------:R-:W-:Y:S05]  /*01b0*/  @!P0 BRA P1, `(.L_x_2) ;  /* 0xfffffffc00d88947 */ /* 0x000fea000083ffff */
[----:B------:R-:W-:Y:S05]  /*01c0*/  BSYNC.RECONVERGENT B1 ;  /* 0x0000000000017941 */ /* 0x000fea0003800200 */
.L_x_1:
[----:B------:R-:W-:Y:S01]  /*01d0*/  IADD3 R7, PT, PT, R4, R11, RZ ;  /* 0x0000000b04077210 */ /* 0x000fe20007ffe0ff */
[----:B------:R-:W-:Y:S02]  /*01e0*/  IMAD R5, R9, R6, R5 ;  /* 0x0000000609057224 */ /* 0x000fe400078e0205 */
[----:B------:R-:W-:Y:S01]  /*01f0*/  IMAD.MOV R6, RZ, RZ, -R6 ;  /* 0x000000ffff067224 */ /* 0x000fe200078e0a06 */
[----:B------:R-:W-:-:S13]  /*0200*/  ISETP.GE.U32.AND P0, PT, R7, R10, PT ;  /* 0x0000000a0700720c */ /* 0x000fda0003f06070 */
[----:B------:R-:W-:Y:S05]  /*0210*/  @!P0 BRA `(.L_x_3) ;  /* 0xfffffffc00b48947 */ /* 0x000fea000383ffff */
[----:B------:R-:W-:Y:S05]  /*0220*/  BSYNC.RECONVERGENT B0 ;  /* 0x0000000000007941 */ /* 0x000fea0003800200 */
.L_x_0:
[----:B------:R-:W0:Y:S01]  /*0230*/  LDCU.64 UR8, c[0x0][0x388] ;  /* 0x00007100ff0877ac */ /* 0x000e220008000a00 */
[----:B------:R-:W-:-:S05]  /*0240*/  IABS R5, R5 ;  /* 0x0000000500057213 */ /* 0x000fca0000000000 */
[----:B------:R-:W-:Y:S01]  /*0250*/  IMAD.HI.U32 R3, R5, -0x33333333, RZ ;  /* 0xcccccccd05037827 */ /* 0x000fe200078e00ff */
[----:B0-----:R-:W-:-:S04]  /*0260*/  IADD3 R2, P0, PT, R0, UR8, RZ ;  /* 0x0000000800027c10 */ /* 0x001fc8000ff1e0ff */
[----:B------:R-:W-:Y:S02]  /*0270*/  SHF.R.U32.HI R0, RZ, 0x3, R3 ;  /* 0x00000003ff007819 */ /* 0x000fe40000011603 */
[----:B------:R-:W-:-:S03]  /*0280*/  IADD3.X R3, PT, PT, RZ, UR9, RZ, P0, !PT ;  /* 0x00000009ff037c10 */ /* 0x000fc600087fe4ff */
[----:B------:R-:W-:-:S05]  /*0290*/  IMAD R5, R0, -0xa, R5 ;  /* 0xfffffff600057824 */ /* 0x000fca00078e0205 */
[----:B------:R-:W-:Y:S01]  /*02a0*/  STG.E.U8 desc[UR4][R2.64], R5 ;  /* 0x0000000502007986 */ /* 0x000fe2000c101104 */
[----:B------:R-:W-:Y:S05]  /*02b0*/  EXIT ;  /* 0x000000000000794d */ /* 0x000fea0003800000 */
.L_x_4:
[----:B------:R-:W-:-:S00]  /*02c0*/  BRA `(.L_x_4) ;  /* 0xfffffffc00fc7947 */ /* 0x000fc0000383ffff */
[----:B------:R-:W-:-:S00]  /*02d0*/  NOP ;  /* 0x0000000000007918 */ /* 0x000fc00000000000 */
        /* <DEDUP_REMOVED lines=10> */
.L_x_5:


//--------------------- .nv.shared.reserved.0     --------------------------
	.section	.nv.shared.reserved.0,"aw",@nobits
	.weak		__nv_reservedSMEM_offset_0_alias
	.size		__nv_reservedSMEM_offset_0_alias, 0, 64
	.other		__nv_reservedSMEM_offset_0_alias,@"STO_CUDA_RESERVED_SHARED STV_DEFAULT"
__nv_reservedSMEM_offset_0_alias:
	.zero		0
	.zero		64


//--------------------- .nv.constant0._Z3fftPKhPhj --------------------------
	.section	.nv.constant0._Z3fftPKhPhj,"a",@progbits
	.sectionflags	@""
	.align	4
.nv.constant0._Z3fftPKhPhj:
	.zero		916


//--------------------- SYMBOLS --------------------------

	.type		.nv.reservedSmem.offset0,@object
	.size		.nv.reservedSmem.offset0,0x4
